	.headerflags	@"EF_CUDA_TEXMODE_UNIFIED EF_CUDA_64BIT_ADDRESS EF_CUDA_ACCELERATORS EF_CUDA_SM90 EF_CUDA_VIRTUAL_SM(EF_CUDA_SM90)"
	.elftype	@"ET_EXEC"


//--------------------- .nv.info                  --------------------------
	.section	.nv.info,"",@"SHT_CUDA_INFO"
	.align	4


	//----- nvinfo : EIATTR_REGCOUNT
	.align		4
        /*0000*/ 	.byte	0x04, 0x2f
        /*0002*/ 	.short	(.L_1 - .L_0)
	.align		4
.L_0:
        /*0004*/ 	.word	index@(triton_poi_fused_convolution_relu_20)
        /*0008*/ 	.word	0x0000000c


	//----- nvinfo : EIATTR_MIN_STACK_SIZE
	.align		4
.L_1:
        /*000c*/ 	.byte	0x04, 0x12
        /*000e*/ 	.short	(.L_3 - .L_2)
	.align		4
.L_2:
        /*0010*/ 	.word	index@(triton_poi_fused_convolution_relu_20)
        /*0014*/ 	.word	0x00000000


	//----- nvinfo : EIATTR_FRAME_SIZE
	.align		4
.L_3:
        /*0018*/ 	.byte	0x04, 0x11
        /*001a*/ 	.short	(.L_5 - .L_4)
	.align		4
.L_4:
        /*001c*/ 	.word	index@(triton_poi_fused_convolution_relu_20)
        /*0020*/ 	.word	0x00000000


	//----- nvinfo : EIATTR_MIN_STACK_SIZE
	.align		4
.L_5:
        /*0024*/ 	.byte	0x04, 0x12
        /*0026*/ 	.short	(.L_7 - .L_6)
	.align		4
.L_6:
        /*0028*/ 	.word	index@(triton_poi_fused_convolution_relu_20)
        /*002c*/ 	.word	0x00000000
.L_7:


//--------------------- .nv.info.triton_poi_fused_convolution_relu_20 --------------------------
	.section	.nv.info.triton_poi_fused_convolution_relu_20,"",@"SHT_CUDA_INFO"
	.sectionflags	@""
	.align	4


	//----- nvinfo : EIATTR_CUDA_API_VERSION
	.align		4
        /*0000*/ 	.byte	0x04, 0x37
        /*0002*/ 	.short	(.L_9 - .L_8)
.L_8:
        /*0004*/ 	.word	0x0000007c


	//----- nvinfo : EIATTR_KPARAM_INFO
	.align		4
.L_9:
        /*0008*/ 	.byte	0x04, 0x17
        /*000a*/ 	.short	(.L_11 - .L_10)
.L_10:
        /*000c*/ 	.word	0x00000000
        /*0010*/ 	.short	0x0002
        /*0012*/ 	.short	0x0010
        /*0014*/ 	.byte	0x00, 0xf0, 0x11, 0x00


	//----- nvinfo : EIATTR_KPARAM_INFO
	.align		4
.L_11:
        /*0018*/ 	.byte	0x04, 0x17
        /*001a*/ 	.short	(.L_13 - .L_12)
.L_12:
        /*001c*/ 	.word	0x00000000
        /*0020*/ 	.short	0x0001
        /*0022*/ 	.short	0x0008
        /*0024*/ 	.byte	0x00, 0xf4, 0x21, 0x00


	//----- nvinfo : EIATTR_KPARAM_INFO
	.align		4
.L_13:
        /*0028*/ 	.byte	0x04, 0x17
        /*002a*/ 	.short	(.L_15 - .L_14)
.L_14:
        /*002c*/ 	.word	0x00000000
        /*0030*/ 	.short	0x0000
        /*0032*/ 	.short	0x0000
        /*0034*/ 	.byte	0x00, 0xf4, 0x21, 0x00


	//----- nvinfo : EIATTR_SPARSE_MMA_MASK
	.align		4
.L_15:
        /*0038*/ 	.byte	0x03, 0x50
        /*003a*/ 	.short	0x0000


	//----- nvinfo : EIATTR_MAXREG_COUNT
	.align		4
        /*003c*/ 	.byte	0x03, 0x1b
        /*003e*/ 	.short	0x00ff


	//----- nvinfo : EIATTR_EXIT_INSTR_OFFSETS
	.align		4
        /*0040*/ 	.byte	0x04, 0x1c
        /*0042*/ 	.short	(.L_17 - .L_16)


	//   ....[0]....
.L_16:
        /*0044*/ 	.word	0x00000160


	//   ....[1]....
        /*0048*/ 	.word	0x00000180


	//----- nvinfo : EIATTR_REQNTID
	.align		4
.L_17:
        /*004c*/ 	.byte	0x04, 0x10
        /*004e*/ 	.short	(.L_19 - .L_18)
.L_18:
        /*0050*/ 	.word	0x00000080
        /*0054*/ 	.word	0x00000001
        /*0058*/ 	.word	0x00000001


	//----- nvinfo : EIATTR_CBANK_PARAM_SIZE
	.align		4
.L_19:
        /*005c*/ 	.byte	0x03, 0x19
        /*005e*/ 	.short	0x0014


	//----- nvinfo : EIATTR_PARAM_CBANK
	.align		4
        /*0060*/ 	.byte	0x04, 0x0a
        /*0062*/ 	.short	(.L_21 - .L_20)
	.align		4
.L_20:
        /*0064*/ 	.word	index@(.nv.constant0.triton_poi_fused_convolution_relu_20)
        /*0068*/ 	.short	0x0210
        /*006a*/ 	.short	0x0014


	//----- nvinfo : EIATTR_SW_WAR
	.align		4
.L_21:
        /*006c*/ 	.byte	0x04, 0x36
        /*006e*/ 	.short	(.L_23 - .L_22)
.L_22:
        /*0070*/ 	.word	0x00000008
.L_23:


//--------------------- .nv.callgraph             --------------------------
	.section	.nv.callgraph,"",@"SHT_CUDA_CALLGRAPH"
	.align	4
	.sectionentsize	8
	.align		4
        /*0000*/ 	.word	0x00000000
	.align		4
        /*0004*/ 	.word	0xffffffff
	.align		4
        /*0008*/ 	.word	0x00000000
	.align		4
        /*000c*/ 	.word	0xfffffffe
	.align		4
        /*0010*/ 	.word	0x00000000
	.align		4
        /*0014*/ 	.word	0xfffffffd
	.align		4
        /*0018*/ 	.word	0x00000000
	.align		4
        /*001c*/ 	.word	0xfffffffc


//--------------------- .text.triton_poi_fused_convolution_relu_20 --------------------------
	.section	.text.triton_poi_fused_convolution_relu_20,"ax",@progbits
	.align	128
        .global         triton_poi_fused_convolution_relu_20
        .type           triton_poi_fused_convolution_relu_20,@function
        .size           triton_poi_fused_convolution_relu_20,(.L_x_1 - triton_poi_fused_convolution_relu_20)
        .other          triton_poi_fused_convolution_relu_20,@"STO_CUDA_ENTRY STV_DEFAULT"
triton_poi_fused_convolution_relu_20:
.text.triton_poi_fused_convolution_relu_20:
[----:B------:R-:W0:Y:S02]  /*0000*/  LDC R1, c[0x0][0x28] ;  /* 0x00000a00ff017b82 */ /* 0x000e240000000800 */
[----:B------:R-:W1:Y:S01]  /*0010*/  S2R R0, SR_TID.X ;  /* 0x0000000000007919 */ /* 0x000e620000002100 */
[----:B------:R-:W2:Y:S01]  /*0020*/  LDC.64 R2, c[0x0][0x210] ;  /* 0x00008400ff027b82 */ /* 0x000ea20000000a00 */
[----:B------:R-:W-:Y:S01]  /*0030*/  ULDC.64 UR4, c[0x0][0x208] ;  /* 0x0000820000047ab9 */ /* 0x000fe20000000a00 */
[----:B------:R-:W3:Y:S06]  /*0040*/  S2R R7, SR_CTAID.X ;  /* 0x0000000000077919 */ /* 0x000eec0000002500 */
[----:B------:R-:W4:Y:S01]  /*0050*/  LDC.64 R4, c[0x0][0x218] ;  /* 0x00008600ff047b82 */ /* 0x000f220000000a00 */
[----:B-1----:R-:W-:-:S05]  /*0060*/  LOP3.LUT R0, R0, 0x7f, RZ, 0xc0, !PT ;  /* 0x0000007f00007812 */ /* 0x002fca00078ec0ff */
[----:B---3--:R-:W-:-:S04]  /*0070*/  IMAD R7, R7, 0x80, R0 ;  /* 0x0000008007077824 */ /* 0x008fc800078e0200 */
[C---:B------:R-:W-:Y:S01]  /*0080*/  IMAD.HI R0, R7.reuse, 0x2aaaaaab, RZ ;  /* 0x2aaaaaab07007827 */ /* 0x040fe200078e02ff */
[----:B------:R-:W-:-:S03]  /*0090*/  ISETP.GE.AND P1, PT, R7, 0x6c0, PT ;  /* 0x000006c00700780c */ /* 0x000fc60003f26270 */
[----:B--2---:R-:W-:Y:S01]  /*00a0*/  IMAD.WIDE R2, R7, 0x4, R2 ;  /* 0x0000000407027825 */ /* 0x004fe200078e0202 */
[----:B------:R-:W-:-:S04]  /*00b0*/  SHF.R.U32.HI R9, RZ, 0x1f, R0 ;  /* 0x0000001fff097819 */ /* 0x000fc80000011600 */
[----:B------:R-:W-:-:S05]  /*00c0*/  LEA.HI R0, R0, R9, RZ, 0x1d ;  /* 0x0000000900007211 */ /* 0x000fca00078fe8ff */
[----:B------:R-:W-:Y:S01]  /*00d0*/  IMAD R9, R0, -0x30, R7 ;  /* 0xffffffd000097824 */ /* 0x000fe200078e0207 */
[----:B------:R-:W-:Y:S01]  /*00e0*/  HFMA2.MMA R0, -RZ, RZ, 0, 0 ;  /* 0x00000000ff007435 */ /* 0x000fe200000001ff */
[----:B------:R-:W-:Y:S02]  /*00f0*/  IMAD.MOV.U32 R7, RZ, RZ, RZ ;  /* 0x000000ffff077224 */ /* 0x000fe400078e00ff */
[----:B----4-:R-:W-:-:S05]  /*0100*/  IMAD.WIDE R4, R9, 0x4, R4 ;  /* 0x0000000409047825 */ /* 0x010fca00078e0204 */
[----:B------:R-:W2:Y:S04]  /*0110*/  @!P1 LDG.E.EL R7, desc[UR4][R4.64] ;  /* 0x0000000404079981 */ /* 0x000ea8000c2e1900 */
[----:B------:R-:W2:Y:S02]  /*0120*/  @!P1 LDG.E R0, desc[UR4][R2.64] ;  /* 0x0000000402009981 */ /* 0x000ea4000c1e1900 */
[----:B--2---:R-:W-:Y:S01]  /*0130*/  FADD R6, R7, R0 ;  /* 0x0000000007067221 */ /* 0x004fe20000000000 */
[----:B------:R-:W-:-:S04]  /*0140*/  FSETP.GEU.AND P0, PT, R0, -R7, PT ;  /* 0x800000070000720b */ /* 0x000fc80003f0e000 */
[----:B------:R-:W-:Y:S01]  /*0150*/  FSEL R7, R6, RZ, P0 ;  /* 0x000000ff06077208 */ /* 0x000fe20000000000 */
[----:B------:R-:W-:Y:S08]  /*0160*/  @P1 EXIT ;  /* 0x000000000000194d */ /* 0x000ff00003800000 */
[----:B------:R-:W-:Y:S01]  /*0170*/  STG.E desc[UR4][R2.64], R7 ;  /* 0x0000000702007986 */ /* 0x000fe2000c101904 */
[----:B------:R-:W-:Y:S05]  /*0180*/  EXIT ;  /* 0x000000000000794d */ /* 0x000fea0003800000 */
.L_x_0:
[----:B------:R-:W-:-:S00]  /*0190*/  BRA `(.L_x_0) ;  /* 0xfffffffc00fc7947 */ /* 0x000fc0000383ffff */
[----:B------:R-:W-:-:S00]  /*01a0*/  NOP ;  /* 0x0000000000007918 */ /* 0x000fc00000000000 */
        /* <DEDUP_REMOVED lines=13> */
.L_x_1:


//--------------------- .nv.constant0.triton_poi_fused_convolution_relu_20 --------------------------
	.section	.nv.constant0.triton_poi_fused_convolution_relu_20,"a",@progbits
	.sectionflags	@""
	.align	4
.nv.constant0.triton_poi_fused_convolution_relu_20:
	.zero		548
